//
// Generated by NVIDIA NVVM Compiler
//
// Compiler Build ID: CL-36424714
// Cuda compilation tools, release 13.0, V13.0.88
// Based on NVVM 20.0.0
//

.version 9.0
.target sm_100
.address_size 64

	// .globl	_Z9transposePKiPii

.visible .entry _Z9transposePKiPii(
	.param .u64 .ptr .align 1 _Z9transposePKiPii_param_0,
	.param .u64 .ptr .align 1 _Z9transposePKiPii_param_1,
	.param .u32 _Z9transposePKiPii_param_2
)
{
	.reg .b32 	%r<13>;
	.reg .b64 	%rd<9>;

	ld.param.u64 	%rd1, [_Z9transposePKiPii_param_0];
	ld.param.u64 	%rd2, [_Z9transposePKiPii_param_1];
	ld.param.u32 	%r1, [_Z9transposePKiPii_param_2];
	cvta.to.global.u64 	%rd3, %rd2;
	cvta.to.global.u64 	%rd4, %rd1;
	mov.u32 	%r2, %ctaid.x;
	mov.u32 	%r3, %ntid.x;
	mov.u32 	%r4, %tid.x;
	mad.lo.s32 	%r5, %r2, %r3, %r4;
	mov.u32 	%r6, %ctaid.y;
	mov.u32 	%r7, %ntid.y;
	mov.u32 	%r8, %tid.y;
	mad.lo.s32 	%r9, %r6, %r7, %r8;
	mad.lo.s32 	%r10, %r1, %r9, %r5;
	mul.wide.s32 	%rd5, %r10, 4;
	add.s64 	%rd6, %rd4, %rd5;
	ld.global.u32 	%r11, [%rd6];
	mad.lo.s32 	%r12, %r1, %r5, %r9;
	mul.wide.s32 	%rd7, %r12, 4;
	add.s64 	%rd8, %rd3, %rd7;
	st.global.u32 	[%rd8], %r11;
	ret;

}


// ===== COMPILED SASS (sm_100) =====

	.target	sm_100

	.elftype	@"ET_EXEC"


//--------------------- .note.nv.tkinfo           --------------------------
	.section	.note.nv.tkinfo,"",@"SHT_NOTE"
	.sectionflags	@"SHF_NOTE_NV_TKINFO"
	.tkinfo
        /*0018*/ 	.word	0x00000002
        /*0030*/ 	.string	""
        /*0030*/ 	.string	"ptxas"
        /*0030*/ 	.string	"Cuda compilation tools, release 13.0, V13.0.88"
        /*0030*/ 	.string	"Build cuda_13.0.r13.0/compiler.36424714_0"
        /*0030*/ 	.string	"-arch sm_100 -m 64 "



//--------------------- .note.nv.cuinfo           --------------------------
	.section	.note.nv.cuinfo,"",@"SHT_NOTE"
	.sectionflags	@"SHF_NOTE_NV_CUINFO"
        /*0018*/ 	.short	0x0002
        /*001a*/ 	.short	0x0064
        /*001c*/ 	.short	0x0082
	.zero		2


//--------------------- .nv.info                  --------------------------
	.section	.nv.info,"",@"SHT_CUDA_INFO"
	.align	4


	//----- nvinfo : EIATTR_REGCOUNT
	.align		4
        /*0000*/ 	.byte	0x04, 0x2f
        /*0002*/ 	.short	(.L_1 - .L_0)
	.align		4
.L_0:
        /*0004*/ 	.word	index@(_Z9transposePKiPii)
        /*0008*/ 	.word	0x0000000a


	//----- nvinfo : EIATTR_FRAME_SIZE
	.align		4
.L_1:
        /*000c*/ 	.byte	0x04, 0x11
        /*000e*/ 	.short	(.L_3 - .L_2)
	.align		4
.L_2:
        /*0010*/ 	.word	index@(_Z9transposePKiPii)
        /*0014*/ 	.word	0x00000000


	//----- nvinfo : EIATTR_MIN_STACK_SIZE
	.align		4
.L_3:
        /*0018*/ 	.byte	0x04, 0x12
        /*001a*/ 	.short	(.L_5 - .L_4)
	.align		4
.L_4:
        /*001c*/ 	.word	index@(_Z9transposePKiPii)
        /*0020*/ 	.word	0x00000000
.L_5:


//--------------------- .nv.compat                --------------------------
	.section	.nv.compat,"",@"SHT_CUDA_COMPAT_INFO"
	.align	4
        /*0000*/ 	.byte	0x02, 0x09, 0x00, 0x00, 0x02, 0x02, 0x01, 0x00, 0x02, 0x05, 0x05, 0x00, 0x03, 0x07, 0x01, 0x01
        /*0010*/ 	.byte	0x02, 0x03, 0x00, 0x00, 0x02, 0x06, 0x01, 0x00, 0x04, 0x0b, 0x08, 0x00, 0x09, 0x00, 0x00, 0x00
        /*0020*/ 	.byte	0x00, 0x00, 0x00, 0x00


//--------------------- .nv.info._Z9transposePKiPii --------------------------
	.section	.nv.info._Z9transposePKiPii,"",@"SHT_CUDA_INFO"
	.sectionflags	@""
	.align	4


	//----- nvinfo : EIATTR_CUDA_API_VERSION
	.align		4
        /*0000*/ 	.byte	0x04, 0x37
        /*0002*/ 	.short	(.L_7 - .L_6)
.L_6:
        /*0004*/ 	.word	0x00000082


	//----- nvinfo : EIATTR_KPARAM_INFO
	.align		4
.L_7:
        /*0008*/ 	.byte	0x04, 0x17
        /*000a*/ 	.short	(.L_9 - .L_8)
.L_8:
        /*000c*/ 	.word	0x00000000
        /*0010*/ 	.short	0x0002
        /*0012*/ 	.short	0x0010
        /*0014*/ 	.byte	0x00, 0xf0, 0x11, 0x00


	//----- nvinfo : EIATTR_KPARAM_INFO
	.align		4
.L_9:
        /*0018*/ 	.byte	0x04, 0x17
        /*001a*/ 	.short	(.L_11 - .L_10)
.L_10:
        /*001c*/ 	.word	0x00000000
        /*0020*/ 	.short	0x0001
        /*0022*/ 	.short	0x0008
        /*0024*/ 	.byte	0x00, 0xf5, 0x21, 0x00


	//----- nvinfo : EIATTR_KPARAM_INFO
	.align		4
.L_11:
        /*0028*/ 	.byte	0x04, 0x17
        /*002a*/ 	.short	(.L_13 - .L_12)
.L_12:
        /*002c*/ 	.word	0x00000000
        /*0030*/ 	.short	0x0000
        /*0032*/ 	.short	0x0000
        /*0034*/ 	.byte	0x00, 0xf5, 0x21, 0x00


	//----- nvinfo : EIATTR_SPARSE_MMA_MASK
	.align		4
.L_13:
        /*0038*/ 	.byte	0x03, 0x50
        /*003a*/ 	.short	0x0000


	//----- nvinfo : EIATTR_MAXREG_COUNT
	.align		4
        /*003c*/ 	.byte	0x03, 0x1b
        /*003e*/ 	.short	0x00ff


	//----- nvinfo : EIATTR_MERCURY_ISA_VERSION
	.align		4
        /*0040*/ 	.byte	0x03, 0x5f
        /*0042*/ 	.short	0x0101


	//----- nvinfo : EIATTR_VRC_CTA_INIT_COUNT
	.align		4
        /*0044*/ 	.byte	0x02, 0x4a
	.zero		1
	.zero		1


	//----- nvinfo : EIATTR_EXIT_INSTR_OFFSETS
	.align		4
        /*0048*/ 	.byte	0x04, 0x1c
        /*004a*/ 	.short	(.L_15 - .L_14)


	//   ....[0]....
.L_14:
        /*004c*/ 	.word	0x00000130


	//----- nvinfo : EIATTR_CBANK_PARAM_SIZE
	.align		4
.L_15:
        /*0050*/ 	.byte	0x03, 0x19
        /*0052*/ 	.short	0x0014


	//----- nvinfo : EIATTR_PARAM_CBANK
	.align		4
        /*0054*/ 	.byte	0x04, 0x0a
        /*0056*/ 	.short	(.L_17 - .L_16)
	.align		4
.L_16:
        /*0058*/ 	.word	index@(.nv.constant0._Z9transposePKiPii)
        /*005c*/ 	.short	0x0380
        /*005e*/ 	.short	0x0014


	//----- nvinfo : EIATTR_SW_WAR
	.align		4
.L_17:
        /*0060*/ 	.byte	0x04, 0x36
        /*0062*/ 	.short	(.L_19 - .L_18)
.L_18:
        /*0064*/ 	.word	0x00000008
.L_19:


//--------------------- .nv.callgraph             --------------------------
	.section	.nv.callgraph,"",@"SHT_CUDA_CALLGRAPH"
	.align	4
	.sectionentsize	8
	.align		4
        /*0000*/ 	.word	0x00000000
	.align		4
        /*0004*/ 	.word	0xffffffff
	.align		4
        /*0008*/ 	.word	0x00000000
	.align		4
        /*000c*/ 	.word	0xfffffffe
	.align		4
        /*0010*/ 	.word	0x00000000
	.align		4
        /*0014*/ 	.word	0xfffffffd
	.align		4
        /*0018*/ 	.word	0x00000000
	.align		4
        /*001c*/ 	.word	0xfffffffc


//--------------------- .text._Z9transposePKiPii  --------------------------
	.section	.text._Z9transposePKiPii,"ax",@progbits
	.align	128
        .global         _Z9transposePKiPii
        .type           _Z9transposePKiPii,@function
        .size           _Z9transposePKiPii,(.L_x_1 - _Z9transposePKiPii)
        .other          _Z9transposePKiPii,@"STO_CUDA_ENTRY STV_DEFAULT"
_Z9transposePKiPii:
.text._Z9transposePKiPii:
[----:B------:R-:W-:Y:S01]  /*0000*/  LDC R1, c[0x0][0x37c] ;  /* 0x0000df00ff017b82 */ /* 0x000fe20000000800 */
[----:B------:R-:W0:Y:S07]  /*0010*/  S2R R5, SR_TID.X ;  /* 0x0000000000057919 */ /* 0x000e2e0000002100 */
[----:B------:R-:W0:Y:S01]  /*0020*/  LDC R0, c[0x0][0x360] ;  /* 0x0000d800ff007b82 */ /* 0x000e220000000800 */
[----:B------:R-:W1:Y:S01]  /*0030*/  LDCU UR8, c[0x0][0x390] ;  /* 0x00007200ff0877ac */ /* 0x000e620008000800 */
[----:B------:R-:W2:Y:S01]  /*0040*/  S2R R4, SR_TID.Y ;  /* 0x0000000000047919 */ /* 0x000ea20000002200 */
[----:B------:R-:W3:Y:S05]  /*0050*/  LDCU.64 UR4, c[0x0][0x358] ;  /* 0x00006b00ff0477ac */ /* 0x000eea0008000a00 */
[----:B------:R-:W0:Y:S08]  /*0060*/  S2UR UR6, SR_CTAID.X ;  /* 0x00000000000679c3 */ /* 0x000e300000002500 */
[----:B------:R-:W2:Y:S08]  /*0070*/  S2UR UR7, SR_CTAID.Y ;  /* 0x00000000000779c3 */ /* 0x000eb00000002600 */
[----:B------:R-:W2:Y:S08]  /*0080*/  LDC R7, c[0x0][0x364] ;  /* 0x0000d900ff077b82 */ /* 0x000eb00000000800 */
[----:B------:R-:W4:Y:S01]  /*0090*/  LDC.64 R2, c[0x0][0x380] ;  /* 0x0000e000ff027b82 */ /* 0x000f220000000a00 */
[----:B0-----:R-:W-:-:S02]  /*00a0*/  IMAD R0, R0, UR6, R5 ;  /* 0x0000000600007c24 */ /* 0x001fc4000f8e0205 */
[----:B--2---:R-:W-:-:S04]  /*00b0*/  IMAD R7, R7, UR7, R4 ;  /* 0x0000000707077c24 */ /* 0x004fc8000f8e0204 */
[----:B-1----:R-:W-:-:S04]  /*00c0*/  IMAD R5, R7, UR8, R0 ;  /* 0x0000000807057c24 */ /* 0x002fc8000f8e0200 */
[----:B----4-:R-:W-:Y:S02]  /*00d0*/  IMAD.WIDE R2, R5, 0x4, R2 ;  /* 0x0000000405027825 */ /* 0x010fe400078e0202 */
[----:B------:R-:W0:Y:S04]  /*00e0*/  LDC.64 R4, c[0x0][0x388] ;  /* 0x0000e200ff047b82 */ /* 0x000e280000000a00 */
[----:B---3--:R-:W2:Y:S01]  /*00f0*/  LDG.E R3, desc[UR4][R2.64] ;  /* 0x0000000402037981 */ /* 0x008ea2000c1e1900 */
[----:B------:R-:W-:-:S04]  /*0100*/  IMAD R7, R0, UR8, R7 ;  /* 0x0000000800077c24 */ /* 0x000fc8000f8e0207 */
[----:B0-----:R-:W-:-:S05]  /*0110*/  IMAD.WIDE R4, R7, 0x4, R4 ;  /* 0x0000000407047825 */ /* 0x001fca00078e0204 */
[----:B--2---:R-:W-:Y:S01]  /*0120*/  STG.E desc[UR4][R4.64], R3 ;  /* 0x0000000304007986 */ /* 0x004fe2000c101904 */
[----:B------:R-:W-:Y:S05]  /*0130*/  EXIT ;  /* 0x000000000000794d */ /* 0x000fea0003800000 */
.L_x_0:
[----:B------:R-:W-:-:S00]  /*0140*/  BRA `(.L_x_0) ;  /* 0xfffffffc00fc7947 */ /* 0x000fc0000383ffff */
[----:B------:R-:W-:-:S00]  /*0150*/  NOP ;  /* 0x0000000000007918 */ /* 0x000fc00000000000 */
        /* <DEDUP_REMOVED lines=10> */
.L_x_1:


//--------------------- .nv.shared.reserved.0     --------------------------
	.section	.nv.shared.reserved.0,"aw",@nobits
	.weak		__nv_reservedSMEM_offset_0_alias
	.size		__nv_reservedSMEM_offset_0_alias, 0, 64
	.other		__nv_reservedSMEM_offset_0_alias,@"STO_CUDA_RESERVED_SHARED STV_DEFAULT"
__nv_reservedSMEM_offset_0_alias:
	.zero		0
	.zero		64


//--------------------- .nv.constant0._Z9transposePKiPii --------------------------
	.section	.nv.constant0._Z9transposePKiPii,"a",@progbits
	.sectionflags	@""
	.align	4
.nv.constant0._Z9transposePKiPii:
	.zero		916


//--------------------- SYMBOLS --------------------------

	.type		.nv.reservedSmem.offset0,@object
	.size		.nv.reservedSmem.offset0,0x4
